//
// Generated by NVIDIA NVVM Compiler
//
// Compiler Build ID: CL-36424714
// Cuda compilation tools, release 13.0, V13.0.88
// Based on NVVM 20.0.0
//

.version 9.0
.target sm_100
.address_size 64

	// .globl	_Z12vecFFTKernelPfS_i

.visible .entry _Z12vecFFTKernelPfS_i(
	.param .u64 .ptr .align 1 _Z12vecFFTKernelPfS_i_param_0,
	.param .u64 .ptr .align 1 _Z12vecFFTKernelPfS_i_param_1,
	.param .u32 _Z12vecFFTKernelPfS_i_param_2
)
{
	.reg .b32 	%r<5>;
	.reg .b32 	%f<3>;
	.reg .b64 	%rd<8>;
	.reg .b64 	%fd<3>;

	ld.param.u64 	%rd1, [_Z12vecFFTKernelPfS_i_param_0];
	ld.param.u64 	%rd2, [_Z12vecFFTKernelPfS_i_param_1];
	cvta.to.global.u64 	%rd3, %rd2;
	cvta.to.global.u64 	%rd4, %rd1;
	mov.u32 	%r1, %tid.x;
	mov.u32 	%r2, %ntid.x;
	mov.u32 	%r3, %ctaid.x;
	mad.lo.s32 	%r4, %r2, %r3, %r1;
	mul.wide.s32 	%rd5, %r4, 4;
	add.s64 	%rd6, %rd4, %rd5;
	ld.global.f32 	%f1, [%rd6];
	cvt.f64.f32 	%fd1, %f1;
	mul.f64 	%fd2, %fd1, 0d400921FB54442D18;
	cvt.rn.f32.f64 	%f2, %fd2;
	add.s64 	%rd7, %rd3, %rd5;
	st.global.f32 	[%rd7], %f2;
	ret;

}


// ===== COMPILED SASS (sm_100) =====

	.target	sm_100

	.elftype	@"ET_EXEC"


//--------------------- .note.nv.tkinfo           --------------------------
	.section	.note.nv.tkinfo,"",@"SHT_NOTE"
	.sectionflags	@"SHF_NOTE_NV_TKINFO"
	.tkinfo
        /*0018*/ 	.word	0x00000002
        /*0030*/ 	.string	""
        /*0030*/ 	.string	"ptxas"
        /*0030*/ 	.string	"Cuda compilation tools, release 13.0, V13.0.88"
        /*0030*/ 	.string	"Build cuda_13.0.r13.0/compiler.36424714_0"
        /*0030*/ 	.string	"-arch sm_100 -m 64 "



//--------------------- .note.nv.cuinfo           --------------------------
	.section	.note.nv.cuinfo,"",@"SHT_NOTE"
	.sectionflags	@"SHF_NOTE_NV_CUINFO"
        /*0018*/ 	.short	0x0002
        /*001a*/ 	.short	0x0064
        /*001c*/ 	.short	0x0082
	.zero		2


//--------------------- .nv.info                  --------------------------
	.section	.nv.info,"",@"SHT_CUDA_INFO"
	.align	4


	//----- nvinfo : EIATTR_REGCOUNT
	.align		4
        /*0000*/ 	.byte	0x04, 0x2f
        /*0002*/ 	.short	(.L_1 - .L_0)
	.align		4
.L_0:
        /*0004*/ 	.word	index@(_Z12vecFFTKernelPfS_i)
        /*0008*/ 	.word	0x0000000c


	//----- nvinfo : EIATTR_FRAME_SIZE
	.align		4
.L_1:
        /*000c*/ 	.byte	0x04, 0x11
        /*000e*/ 	.short	(.L_3 - .L_2)
	.align		4
.L_2:
        /*0010*/ 	.word	index@(_Z12vecFFTKernelPfS_i)
        /*0014*/ 	.word	0x00000000


	//----- nvinfo : EIATTR_MIN_STACK_SIZE
	.align		4
.L_3:
        /*0018*/ 	.byte	0x04, 0x12
        /*001a*/ 	.short	(.L_5 - .L_4)
	.align		4
.L_4:
        /*001c*/ 	.word	index@(_Z12vecFFTKernelPfS_i)
        /*0020*/ 	.word	0x00000000
.L_5:


//--------------------- .nv.compat                --------------------------
	.section	.nv.compat,"",@"SHT_CUDA_COMPAT_INFO"
	.align	4
        /*0000*/ 	.byte	0x02, 0x09, 0x00, 0x00, 0x02, 0x02, 0x01, 0x00, 0x02, 0x05, 0x05, 0x00, 0x03, 0x07, 0x01, 0x01
        /*0010*/ 	.byte	0x02, 0x03, 0x00, 0x00, 0x02, 0x06, 0x01, 0x00, 0x04, 0x0b, 0x08, 0x00, 0x01, 0x00, 0x00, 0x00
        /*0020*/ 	.byte	0x00, 0x00, 0x00, 0x00


//--------------------- .nv.info._Z12vecFFTKernelPfS_i --------------------------
	.section	.nv.info._Z12vecFFTKernelPfS_i,"",@"SHT_CUDA_INFO"
	.sectionflags	@""
	.align	4


	//----- nvinfo : EIATTR_CUDA_API_VERSION
	.align		4
        /*0000*/ 	.byte	0x04, 0x37
        /*0002*/ 	.short	(.L_7 - .L_6)
.L_6:
        /*0004*/ 	.word	0x00000082


	//----- nvinfo : EIATTR_KPARAM_INFO
	.align		4
.L_7:
        /*0008*/ 	.byte	0x04, 0x17
        /*000a*/ 	.short	(.L_9 - .L_8)
.L_8:
        /*000c*/ 	.word	0x00000000
        /*0010*/ 	.short	0x0002
        /*0012*/ 	.short	0x0010
        /*0014*/ 	.byte	0x00, 0xf0, 0x11, 0x00


	//----- nvinfo : EIATTR_KPARAM_INFO
	.align		4
.L_9:
        /*0018*/ 	.byte	0x04, 0x17
        /*001a*/ 	.short	(.L_11 - .L_10)
.L_10:
        /*001c*/ 	.word	0x00000000
        /*0020*/ 	.short	0x0001
        /*0022*/ 	.short	0x0008
        /*0024*/ 	.byte	0x00, 0xf5, 0x21, 0x00


	//----- nvinfo : EIATTR_KPARAM_INFO
	.align		4
.L_11:
        /*0028*/ 	.byte	0x04, 0x17
        /*002a*/ 	.short	(.L_13 - .L_12)
.L_12:
        /*002c*/ 	.word	0x00000000
        /*0030*/ 	.short	0x0000
        /*0032*/ 	.short	0x0000
        /*0034*/ 	.byte	0x00, 0xf5, 0x21, 0x00


	//----- nvinfo : EIATTR_SPARSE_MMA_MASK
	.align		4
.L_13:
        /*0038*/ 	.byte	0x03, 0x50
        /*003a*/ 	.short	0x0000


	//----- nvinfo : EIATTR_MAXREG_COUNT
	.align		4
        /*003c*/ 	.byte	0x03, 0x1b
        /*003e*/ 	.short	0x00ff


	//----- nvinfo : EIATTR_MERCURY_ISA_VERSION
	.align		4
        /*0040*/ 	.byte	0x03, 0x5f
        /*0042*/ 	.short	0x0101


	//----- nvinfo : EIATTR_VRC_CTA_INIT_COUNT
	.align		4
        /*0044*/ 	.byte	0x02, 0x4a
	.zero		1
	.zero		1


	//----- nvinfo : EIATTR_EXIT_INSTR_OFFSETS
	.align		4
        /*0048*/ 	.byte	0x04, 0x1c
        /*004a*/ 	.short	(.L_15 - .L_14)


	//   ....[0]....
.L_14:
        /*004c*/ 	.word	0x00000110


	//----- nvinfo : EIATTR_CBANK_PARAM_SIZE
	.align		4
.L_15:
        /*0050*/ 	.byte	0x03, 0x19
        /*0052*/ 	.short	0x0014


	//----- nvinfo : EIATTR_PARAM_CBANK
	.align		4
        /*0054*/ 	.byte	0x04, 0x0a
        /*0056*/ 	.short	(.L_17 - .L_16)
	.align		4
.L_16:
        /*0058*/ 	.word	index@(.nv.constant0._Z12vecFFTKernelPfS_i)
        /*005c*/ 	.short	0x0380
        /*005e*/ 	.short	0x0014


	//----- nvinfo : EIATTR_SW_WAR
	.align		4
.L_17:
        /*0060*/ 	.byte	0x04, 0x36
        /*0062*/ 	.short	(.L_19 - .L_18)
.L_18:
        /*0064*/ 	.word	0x00000008
.L_19:


//--------------------- .nv.callgraph             --------------------------
	.section	.nv.callgraph,"",@"SHT_CUDA_CALLGRAPH"
	.align	4
	.sectionentsize	8
	.align		4
        /*0000*/ 	.word	0x00000000
	.align		4
        /*0004*/ 	.word	0xffffffff
	.align		4
        /*0008*/ 	.word	0x00000000
	.align		4
        /*000c*/ 	.word	0xfffffffe
	.align		4
        /*0010*/ 	.word	0x00000000
	.align		4
        /*0014*/ 	.word	0xfffffffd
	.align		4
        /*0018*/ 	.word	0x00000000
	.align		4
        /*001c*/ 	.word	0xfffffffc


//--------------------- .text._Z12vecFFTKernelPfS_i --------------------------
	.section	.text._Z12vecFFTKernelPfS_i,"ax",@progbits
	.align	128
        .global         _Z12vecFFTKernelPfS_i
        .type           _Z12vecFFTKernelPfS_i,@function
        .size           _Z12vecFFTKernelPfS_i,(.L_x_1 - _Z12vecFFTKernelPfS_i)
        .other          _Z12vecFFTKernelPfS_i,@"STO_CUDA_ENTRY STV_DEFAULT"
_Z12vecFFTKernelPfS_i:
.text._Z12vecFFTKernelPfS_i:
[----:B------:R-:W-:Y:S01]  /*0000*/  LDC R1, c[0x0][0x37c] ;  /* 0x0000df00ff017b82 */ /* 0x000fe20000000800 */
[----:B------:R-:W0:Y:S07]  /*0010*/  S2R R9, SR_TID.X ;  /* 0x0000000000097919 */ /* 0x000e2e0000002100 */
[----:B------:R-:W1:Y:S01]  /*0020*/  LDC.64 R2, c[0x0][0x380] ;  /* 0x0000e000ff027b82 */ /* 0x000e620000000a00 */
[----:B------:R-:W0:Y:S01]  /*0030*/  LDCU UR6, c[0x0][0x360] ;  /* 0x00006c00ff0677ac */ /* 0x000e220008000800 */
[----:B------:R-:W0:Y:S01]  /*0040*/  S2R R0, SR_CTAID.X ;  /* 0x0000000000007919 */ /* 0x000e220000002500 */
[----:B------:R-:W2:Y:S05]  /*0050*/  LDCU.64 UR4, c[0x0][0x358] ;  /* 0x00006b00ff0477ac */ /* 0x000eaa0008000a00 */
[----:B------:R-:W3:Y:S01]  /*0060*/  LDC.64 R6, c[0x0][0x388] ;  /* 0x0000e200ff067b82 */ /* 0x000ee20000000a00 */
[----:B0-----:R-:W-:-:S04]  /*0070*/  IMAD R9, R0, UR6, R9 ;  /* 0x0000000600097c24 */ /* 0x001fc8000f8e0209 */
[----:B-1----:R-:W-:-:S06]  /*0080*/  IMAD.WIDE R2, R9, 0x4, R2 ;  /* 0x0000000409027825 */ /* 0x002fcc00078e0202 */
[----:B--2---:R-:W2:Y:S01]  /*0090*/  LDG.E R2, desc[UR4][R2.64] ;  /* 0x0000000402027981 */ /* 0x004ea2000c1e1900 */
[----:B------:R-:W-:Y:S01]  /*00a0*/  UMOV UR6, 0x54442d18 ;  /* 0x54442d1800067882 */ /* 0x000fe20000000000 */
[----:B------:R-:W-:Y:S01]  /*00b0*/  UMOV UR7, 0x400921fb ;  /* 0x400921fb00077882 */ /* 0x000fe20000000000 */
[----:B---3--:R-:W-:Y:S01]  /*00c0*/  IMAD.WIDE R6, R9, 0x4, R6 ;  /* 0x0000000409067825 */ /* 0x008fe200078e0206 */
[----:B--2---:R-:W0:Y:S02]  /*00d0*/  F2F.F64.F32 R4, R2 ;  /* 0x0000000200047310 */ /* 0x004e240000201800 */
[----:B0-----:R-:W-:-:S10]  /*00e0*/  DMUL R4, R4, UR6 ;  /* 0x0000000604047c28 */ /* 0x001fd40008000000 */
[----:B------:R-:W0:Y:S02]  /*00f0*/  F2F.F32.F64 R5, R4 ;  /* 0x0000000400057310 */ /* 0x000e240000301000 */
[----:B0-----:R-:W-:Y:S01]  /*0100*/  STG.E desc[UR4][R6.64], R5 ;  /* 0x0000000506007986 */ /* 0x001fe2000c101904 */
[----:B------:R-:W-:Y:S05]  /*0110*/  EXIT ;  /* 0x000000000000794d */ /* 0x000fea0003800000 */
.L_x_0:
[----:B------:R-:W-:-:S00]  /*0120*/  BRA `(.L_x_0) ;  /* 0xfffffffc00fc7947 */ /* 0x000fc0000383ffff */
[----:B------:R-:W-:-:S00]  /*0130*/  NOP ;  /* 0x0000000000007918 */ /* 0x000fc00000000000 */
        /* <DEDUP_REMOVED lines=12> */
.L_x_1:


//--------------------- .nv.shared.reserved.0     --------------------------
	.section	.nv.shared.reserved.0,"aw",@nobits
	.weak		__nv_reservedSMEM_offset_0_alias
	.size		__nv_reservedSMEM_offset_0_alias, 0, 64
	.other		__nv_reservedSMEM_offset_0_alias,@"STO_CUDA_RESERVED_SHARED STV_DEFAULT"
__nv_reservedSMEM_offset_0_alias:
	.zero		0
	.zero		64


//--------------------- .nv.constant0._Z12vecFFTKernelPfS_i --------------------------
	.section	.nv.constant0._Z12vecFFTKernelPfS_i,"a",@progbits
	.sectionflags	@""
	.align	4
.nv.constant0._Z12vecFFTKernelPfS_i:
	.zero		916


//--------------------- SYMBOLS --------------------------

	.type		.nv.reservedSmem.offset0,@object
	.size		.nv.reservedSmem.offset0,0x4
